	.headerflags	@"EF_CUDA_TEXMODE_UNIFIED EF_CUDA_64BIT_ADDRESS EF_CUDA_ACCELERATORS EF_CUDA_SM90 EF_CUDA_VIRTUAL_SM(EF_CUDA_SM90)"
	.elftype	@"ET_EXEC"


//--------------------- .nv.info                  --------------------------
	.section	.nv.info,"",@"SHT_CUDA_INFO"
	.align	4


	//----- nvinfo : EIATTR_REGCOUNT
	.align		4
        /*0000*/ 	.byte	0x04, 0x2f
        /*0002*/ 	.short	(.L_1 - .L_0)
	.align		4
.L_0:
        /*0004*/ 	.word	index@(triton_poi_fused_convolution_div_relu_sub_6)
        /*0008*/ 	.word	0x00000012


	//----- nvinfo : EIATTR_MIN_STACK_SIZE
	.align		4
.L_1:
        /*000c*/ 	.byte	0x04, 0x12
        /*000e*/ 	.short	(.L_3 - .L_2)
	.align		4
.L_2:
        /*0010*/ 	.word	index@(triton_poi_fused_convolution_div_relu_sub_6)
        /*0014*/ 	.word	0x00000000


	//----- nvinfo : EIATTR_FRAME_SIZE
	.align		4
.L_3:
        /*0018*/ 	.byte	0x04, 0x11
        /*001a*/ 	.short	(.L_5 - .L_4)
	.align		4
.L_4:
        /*001c*/ 	.word	index@(triton_poi_fused_convolution_div_relu_sub_6)
        /*0020*/ 	.word	0x00000000


	//----- nvinfo : EIATTR_MIN_STACK_SIZE
	.align		4
.L_5:
        /*0024*/ 	.byte	0x04, 0x12
        /*0026*/ 	.short	(.L_7 - .L_6)
	.align		4
.L_6:
        /*0028*/ 	.word	index@(triton_poi_fused_convolution_div_relu_sub_6)
        /*002c*/ 	.word	0x00000000
.L_7:


//--------------------- .nv.info.triton_poi_fused_convolution_div_relu_sub_6 --------------------------
	.section	.nv.info.triton_poi_fused_convolution_div_relu_sub_6,"",@"SHT_CUDA_INFO"
	.sectionflags	@""
	.align	4


	//----- nvinfo : EIATTR_CUDA_API_VERSION
	.align		4
        /*0000*/ 	.byte	0x04, 0x37
        /*0002*/ 	.short	(.L_9 - .L_8)
.L_8:
        /*0004*/ 	.word	0x0000007c


	//----- nvinfo : EIATTR_KPARAM_INFO
	.align		4
.L_9:
        /*0008*/ 	.byte	0x04, 0x17
        /*000a*/ 	.short	(.L_11 - .L_10)
.L_10:
        /*000c*/ 	.word	0x00000000
        /*0010*/ 	.short	0x0002
        /*0012*/ 	.short	0x0010
        /*0014*/ 	.byte	0x00, 0xf0, 0x11, 0x00


	//----- nvinfo : EIATTR_KPARAM_INFO
	.align		4
.L_11:
        /*0018*/ 	.byte	0x04, 0x17
        /*001a*/ 	.short	(.L_13 - .L_12)
.L_12:
        /*001c*/ 	.word	0x00000000
        /*0020*/ 	.short	0x0001
        /*0022*/ 	.short	0x0008
        /*0024*/ 	.byte	0x00, 0xf4, 0x21, 0x00


	//----- nvinfo : EIATTR_KPARAM_INFO
	.align		4
.L_13:
        /*0028*/ 	.byte	0x04, 0x17
        /*002a*/ 	.short	(.L_15 - .L_14)
.L_14:
        /*002c*/ 	.word	0x00000000
        /*0030*/ 	.short	0x0000
        /*0032*/ 	.short	0x0000
        /*0034*/ 	.byte	0x00, 0xf4, 0x21, 0x00


	//----- nvinfo : EIATTR_SPARSE_MMA_MASK
	.align		4
.L_15:
        /*0038*/ 	.byte	0x03, 0x50
        /*003a*/ 	.short	0x0000


	//----- nvinfo : EIATTR_MAXREG_COUNT
	.align		4
        /*003c*/ 	.byte	0x03, 0x1b
        /*003e*/ 	.short	0x00ff


	//----- nvinfo : EIATTR_EXIT_INSTR_OFFSETS
	.align		4
        /*0040*/ 	.byte	0x04, 0x1c
        /*0042*/ 	.short	(.L_17 - .L_16)


	//   ....[0]....
.L_16:
        /*0044*/ 	.word	0x000002d0


	//----- nvinfo : EIATTR_REQNTID
	.align		4
.L_17:
        /*0048*/ 	.byte	0x04, 0x10
        /*004a*/ 	.short	(.L_19 - .L_18)
.L_18:
        /*004c*/ 	.word	0x00000080
        /*0050*/ 	.word	0x00000001
        /*0054*/ 	.word	0x00000001


	//----- nvinfo : EIATTR_CBANK_PARAM_SIZE
	.align		4
.L_19:
        /*0058*/ 	.byte	0x03, 0x19
        /*005a*/ 	.short	0x0014


	//----- nvinfo : EIATTR_PARAM_CBANK
	.align		4
        /*005c*/ 	.byte	0x04, 0x0a
        /*005e*/ 	.short	(.L_21 - .L_20)
	.align		4
.L_20:
        /*0060*/ 	.word	index@(.nv.constant0.triton_poi_fused_convolution_div_relu_sub_6)
        /*0064*/ 	.short	0x0210
        /*0066*/ 	.short	0x0014


	//----- nvinfo : EIATTR_SW_WAR
	.align		4
.L_21:
        /*0068*/ 	.byte	0x04, 0x36
        /*006a*/ 	.short	(.L_23 - .L_22)
.L_22:
        /*006c*/ 	.word	0x00000008
.L_23:


//--------------------- .nv.callgraph             --------------------------
	.section	.nv.callgraph,"",@"SHT_CUDA_CALLGRAPH"
	.align	4
	.sectionentsize	8
	.align		4
        /*0000*/ 	.word	0x00000000
	.align		4
        /*0004*/ 	.word	0xffffffff
	.align		4
        /*0008*/ 	.word	0x00000000
	.align		4
        /*000c*/ 	.word	0xfffffffe
	.align		4
        /*0010*/ 	.word	0x00000000
	.align		4
        /*0014*/ 	.word	0xfffffffd
	.align		4
        /*0018*/ 	.word	0x00000000
	.align		4
        /*001c*/ 	.word	0xfffffffc


//--------------------- .text.triton_poi_fused_convolution_div_relu_sub_6 --------------------------
	.section	.text.triton_poi_fused_convolution_div_relu_sub_6,"ax",@progbits
	.align	128
        .global         triton_poi_fused_convolution_div_relu_sub_6
        .type           triton_poi_fused_convolution_div_relu_sub_6,@function
        .size           triton_poi_fused_convolution_div_relu_sub_6,(.L_x_1 - triton_poi_fused_convolution_div_relu_sub_6)
        .other          triton_poi_fused_convolution_div_relu_sub_6,@"STO_CUDA_ENTRY STV_DEFAULT"
triton_poi_fused_convolution_div_relu_sub_6:
.text.triton_poi_fused_convolution_div_relu_sub_6:
[----:B------:R-:W-:Y:S01]  /*0000*/  LDC R1, c[0x0][0x28] ;  /* 0x00000a00ff017b82 */ /* 0x000fe20000000800 */
[----:B------:R-:W1:Y:S07]  /*0010*/  S2R R0, SR_TID.X ;  /* 0x0000000000007919 */ /* 0x000e6e0000002100 */
[----:B------:R-:W2:Y:S01]  /*0020*/  LDC.64 R4, c[0x0][0x218] ;  /* 0x00008600ff047b82 */ /* 0x000ea20000000a00 */
[----:B------:R-:W-:Y:S01]  /*0030*/  ULDC.64 UR4, c[0x0][0x208] ;  /* 0x0000820000047ab9 */ /* 0x000fe20000000a00 */
[----:B------:R-:W3:Y:S06]  /*0040*/  S2R R7, SR_CTAID.X ;  /* 0x0000000000077919 */ /* 0x000eec0000002500 */
[----:B------:R-:W4:Y:S01]  /*0050*/  LDC.64 R2, c[0x0][0x210] ;  /* 0x00008400ff027b82 */ /* 0x000f220000000a00 */
[----:B-1----:R-:W-:Y:S01]  /*0060*/  IMAD.SHL.U32 R0, R0, 0x4, RZ ;  /* 0x0000000400007824 */ /* 0x002fe200078e00ff */
[----:B---3--:R-:W-:-:S04]  /*0070*/  SHF.R.S32.HI R6, RZ, 0x15, R7 ;  /* 0x00000015ff067819 */ /* 0x008fc80000011407 */
[----:B------:R-:W-:-:S05]  /*0080*/  LOP3.LUT R0, R0, 0x1fc, RZ, 0xc0, !PT ;  /* 0x000001fc00007812 */ /* 0x000fca00078ec0ff */
[----:B------:R-:W-:Y:S01]  /*0090*/  IMAD R7, R7, 0x400, R0 ;  /* 0x0000040007077824 */ /* 0x000fe200078e0200 */
[----:B------:R-:W-:-:S03]  /*00a0*/  SGXT R0, R6, 0x1 ;  /* 0x000000010600781a */ /* 0x000fc60000000200 */
[----:B----4-:R-:W-:Y:S01]  /*00b0*/  IMAD.WIDE R2, R7, 0x4, R2 ;  /* 0x0000000407027825 */ /* 0x010fe200078e0202 */
[----:B------:R-:W-:-:S04]  /*00c0*/  LEA.HI R0, R0, R7, RZ, 0x6 ;  /* 0x0000000700007211 */ /* 0x000fc800078f30ff */
[----:B------:R-:W-:Y:S01]  /*00d0*/  LOP3.LUT R0, R0, 0xffffffc0, RZ, 0xc0, !PT ;  /* 0xffffffc000007812 */ /* 0x000fe200078ec0ff */
[----:B------:R-:W3:Y:S04]  /*00e0*/  LDG.E.128 R12, desc[UR4][R2.64+0x800] ;  /* 0x00080004020c7981 */ /* 0x000ee8000c1e1d00 */
[----:B------:R-:W-:-:S04]  /*00f0*/  IMAD.IADD R9, R7, 0x1, -R0 ;  /* 0x0000000107097824 */ /* 0x000fc800078e0a00 */
[----:B--2---:R-:W-:Y:S02]  /*0100*/  IMAD.WIDE R4, R9, 0x4, R4 ;  /* 0x0000000409047825 */ /* 0x004fe400078e0204 */
[----:B------:R-:W2:Y:S04]  /*0110*/  LDG.E.128 R8, desc[UR4][R2.64] ;  /* 0x0000000402087981 */ /* 0x000ea8000c1e1d00 */
[----:B------:R-:W3:Y:S02]  /*0120*/  LDG.E.EL.128 R4, desc[UR4][R4.64] ;  /* 0x0000000404047981 */ /* 0x000ee4000c2e1d00 */
[CC--:B---3--:R-:W-:Y:S01]  /*0130*/  FSETP.GEU.AND P6, PT, R12.reuse, -R4.reuse, PT ;  /* 0x800000040c00720b */ /* 0x0c8fe20003fce000 */
[--C-:B------:R-:W-:Y:S01]  /*0140*/  FADD R12, R12, R4.reuse ;  /* 0x000000040c0c7221 */ /* 0x100fe20000000000 */
[C---:B--2---:R-:W-:Y:S01]  /*0150*/  FSETP.GEU.AND P2, PT, R8.reuse, -R4, PT ;  /* 0x800000040800720b */ /* 0x044fe20003f4e000 */
[----:B------:R-:W-:Y:S01]  /*0160*/  FADD R8, R8, R4 ;  /* 0x0000000408087221 */ /* 0x000fe20000000000 */
[----:B------:R-:W-:-:S02]  /*0170*/  FSETP.GEU.AND P5, PT, R13, -R5, PT ;  /* 0x800000050d00720b */ /* 0x000fc40003fae000 */
[----:B------:R-:W-:Y:S01]  /*0180*/  SEL R4, R12, RZ, P6 ;  /* 0x000000ff0c047207 */ /* 0x000fe20003000000 */
[----:B------:R-:W-:Y:S01]  /*0190*/  FADD R13, R13, R5 ;  /* 0x000000050d0d7221 */ /* 0x000fe20000000000 */
[CC--:B------:R-:W-:Y:S01]  /*01a0*/  FSETP.GEU.AND P4, PT, R14.reuse, -R6.reuse, PT ;  /* 0x800000060e00720b */ /* 0x0c0fe20003f8e000 */
[--C-:B------:R-:W-:Y:S01]  /*01b0*/  FADD R14, R14, R6.reuse ;  /* 0x000000060e0e7221 */ /* 0x100fe20000000000 */
[C---:B------:R-:W-:Y:S01]  /*01c0*/  FSETP.GEU.AND P3, PT, R15.reuse, -R7, PT ;  /* 0x800000070f00720b */ /* 0x040fe20003f6e000 */
[----:B------:R-:W-:Y:S01]  /*01d0*/  FADD R15, R15, R7 ;  /* 0x000000070f0f7221 */ /* 0x000fe20000000000 */
[C---:B------:R-:W-:Y:S01]  /*01e0*/  FSETP.GEU.AND P1, PT, R9.reuse, -R5, PT ;  /* 0x800000050900720b */ /* 0x040fe20003f2e000 */
[----:B------:R-:W-:Y:S01]  /*01f0*/  FADD R9, R9, R5 ;  /* 0x0000000509097221 */ /* 0x000fe20000000000 */
[C---:B------:R-:W-:Y:S01]  /*0200*/  FSETP.GEU.AND P0, PT, R10.reuse, -R6, PT ;  /* 0x800000060a00720b */ /* 0x040fe20003f0e000 */
[----:B------:R-:W-:Y:S01]  /*0210*/  FADD R10, R10, R6 ;  /* 0x000000060a0a7221 */ /* 0x000fe20000000000 */
[C---:B------:R-:W-:Y:S01]  /*0220*/  FSETP.GEU.AND P6, PT, R11.reuse, -R7, PT ;  /* 0x800000070b00720b */ /* 0x040fe20003fce000 */
[----:B------:R-:W-:Y:S01]  /*0230*/  FADD R11, R11, R7 ;  /* 0x000000070b0b7221 */ /* 0x000fe20000000000 */
[----:B------:R-:W-:-:S02]  /*0240*/  SEL R5, R13, RZ, P5 ;  /* 0x000000ff0d057207 */ /* 0x000fc40002800000 */
[----:B------:R-:W-:Y:S02]  /*0250*/  SEL R6, R14, RZ, P4 ;  /* 0x000000ff0e067207 */ /* 0x000fe40002000000 */
[----:B------:R-:W-:Y:S02]  /*0260*/  SEL R7, R15, RZ, P3 ;  /* 0x000000ff0f077207 */ /* 0x000fe40001800000 */
[----:B------:R-:W-:Y:S02]  /*0270*/  SEL R8, R8, RZ, P2 ;  /* 0x000000ff08087207 */ /* 0x000fe40001000000 */
[----:B------:R-:W-:Y:S02]  /*0280*/  SEL R9, R9, RZ, P1 ;  /* 0x000000ff09097207 */ /* 0x000fe40000800000 */
[----:B------:R-:W-:Y:S02]  /*0290*/  SEL R10, R10, RZ, P0 ;  /* 0x000000ff0a0a7207 */ /* 0x000fe40000000000 */
[----:B------:R-:W-:Y:S01]  /*02a0*/  SEL R11, R11, RZ, P6 ;  /* 0x000000ff0b0b7207 */ /* 0x000fe20003000000 */
[----:B------:R-:W-:Y:S04]  /*02b0*/  STG.E.128 desc[UR4][R2.64+0x800], R4 ;  /* 0x0008000402007986 */ /* 0x000fe8000c101d04 */
[----:B------:R-:W-:Y:S01]  /*02c0*/  STG.E.128 desc[UR4][R2.64], R8 ;  /* 0x0000000802007986 */ /* 0x000fe2000c101d04 */
[----:B------:R-:W-:Y:S05]  /*02d0*/  EXIT ;  /* 0x000000000000794d */ /* 0x000fea0003800000 */
.L_x_0:
[----:B------:R-:W-:-:S00]  /*02e0*/  BRA `(.L_x_0) ;  /* 0xfffffffc00fc7947 */ /* 0x000fc0000383ffff */
[----:B------:R-:W-:-:S00]  /*02f0*/  NOP ;  /* 0x0000000000007918 */ /* 0x000fc00000000000 */
        /* <DEDUP_REMOVED lines=8> */
.L_x_1:


//--------------------- .nv.constant0.triton_poi_fused_convolution_div_relu_sub_6 --------------------------
	.section	.nv.constant0.triton_poi_fused_convolution_div_relu_sub_6,"a",@progbits
	.sectionflags	@""
	.align	4
.nv.constant0.triton_poi_fused_convolution_div_relu_sub_6:
	.zero		548
